//
// Generated by NVIDIA NVVM Compiler
//
// Compiler Build ID: CL-36424714
// Cuda compilation tools, release 13.0, V13.0.88
// Based on NVVM 20.0.0
//

.version 9.0
.target sm_100
.address_size 64

	// .globl	_Z9matrixAddPiS_S_

.visible .entry _Z9matrixAddPiS_S_(
	.param .u64 .ptr .align 1 _Z9matrixAddPiS_S__param_0,
	.param .u64 .ptr .align 1 _Z9matrixAddPiS_S__param_1,
	.param .u64 .ptr .align 1 _Z9matrixAddPiS_S__param_2
)
{
	.reg .b32 	%r<13>;
	.reg .b64 	%rd<11>;

	ld.param.u64 	%rd1, [_Z9matrixAddPiS_S__param_0];
	ld.param.u64 	%rd2, [_Z9matrixAddPiS_S__param_1];
	ld.param.u64 	%rd3, [_Z9matrixAddPiS_S__param_2];
	cvta.to.global.u64 	%rd4, %rd3;
	cvta.to.global.u64 	%rd5, %rd2;
	cvta.to.global.u64 	%rd6, %rd1;
	mov.u32 	%r1, %tid.x;
	mov.u32 	%r2, %ctaid.x;
	mov.u32 	%r3, %ntid.x;
	mad.lo.s32 	%r4, %r2, %r3, %r1;
	mov.u32 	%r5, %tid.y;
	mov.u32 	%r6, %ctaid.y;
	mov.u32 	%r7, %ntid.y;
	mad.lo.s32 	%r8, %r6, %r7, %r5;
	mad.lo.s32 	%r9, %r4, 10, %r8;
	mul.wide.s32 	%rd7, %r9, 4;
	add.s64 	%rd8, %rd6, %rd7;
	ld.global.u32 	%r10, [%rd8];
	add.s64 	%rd9, %rd5, %rd7;
	ld.global.u32 	%r11, [%rd9];
	add.s32 	%r12, %r11, %r10;
	add.s64 	%rd10, %rd4, %rd7;
	st.global.u32 	[%rd10], %r12;
	ret;

}


// ===== COMPILED SASS (sm_100) =====

	.target	sm_100

	.elftype	@"ET_EXEC"


//--------------------- .note.nv.tkinfo           --------------------------
	.section	.note.nv.tkinfo,"",@"SHT_NOTE"
	.sectionflags	@"SHF_NOTE_NV_TKINFO"
	.tkinfo
        /*0018*/ 	.word	0x00000002
        /*0030*/ 	.string	""
        /*0030*/ 	.string	"ptxas"
        /*0030*/ 	.string	"Cuda compilation tools, release 13.0, V13.0.88"
        /*0030*/ 	.string	"Build cuda_13.0.r13.0/compiler.36424714_0"
        /*0030*/ 	.string	"-arch sm_100 -m 64 "



//--------------------- .note.nv.cuinfo           --------------------------
	.section	.note.nv.cuinfo,"",@"SHT_NOTE"
	.sectionflags	@"SHF_NOTE_NV_CUINFO"
        /*0018*/ 	.short	0x0002
        /*001a*/ 	.short	0x0064
        /*001c*/ 	.short	0x0082
	.zero		2


//--------------------- .nv.info                  --------------------------
	.section	.nv.info,"",@"SHT_CUDA_INFO"
	.align	4


	//----- nvinfo : EIATTR_REGCOUNT
	.align		4
        /*0000*/ 	.byte	0x04, 0x2f
        /*0002*/ 	.short	(.L_1 - .L_0)
	.align		4
.L_0:
        /*0004*/ 	.word	index@(_Z9matrixAddPiS_S_)
        /*0008*/ 	.word	0x0000000c


	//----- nvinfo : EIATTR_FRAME_SIZE
	.align		4
.L_1:
        /*000c*/ 	.byte	0x04, 0x11
        /*000e*/ 	.short	(.L_3 - .L_2)
	.align		4
.L_2:
        /*0010*/ 	.word	index@(_Z9matrixAddPiS_S_)
        /*0014*/ 	.word	0x00000000


	//----- nvinfo : EIATTR_MIN_STACK_SIZE
	.align		4
.L_3:
        /*0018*/ 	.byte	0x04, 0x12
        /*001a*/ 	.short	(.L_5 - .L_4)
	.align		4
.L_4:
        /*001c*/ 	.word	index@(_Z9matrixAddPiS_S_)
        /*0020*/ 	.word	0x00000000
.L_5:


//--------------------- .nv.compat                --------------------------
	.section	.nv.compat,"",@"SHT_CUDA_COMPAT_INFO"
	.align	4
        /*0000*/ 	.byte	0x02, 0x09, 0x00, 0x00, 0x02, 0x02, 0x01, 0x00, 0x02, 0x05, 0x05, 0x00, 0x03, 0x07, 0x01, 0x01
        /*0010*/ 	.byte	0x02, 0x03, 0x00, 0x00, 0x02, 0x06, 0x01, 0x00, 0x04, 0x0b, 0x08, 0x00, 0x09, 0x00, 0x00, 0x00
        /*0020*/ 	.byte	0x00, 0x00, 0x00, 0x00


//--------------------- .nv.info._Z9matrixAddPiS_S_ --------------------------
	.section	.nv.info._Z9matrixAddPiS_S_,"",@"SHT_CUDA_INFO"
	.sectionflags	@""
	.align	4


	//----- nvinfo : EIATTR_CUDA_API_VERSION
	.align		4
        /*0000*/ 	.byte	0x04, 0x37
        /*0002*/ 	.short	(.L_7 - .L_6)
.L_6:
        /*0004*/ 	.word	0x00000082


	//----- nvinfo : EIATTR_KPARAM_INFO
	.align		4
.L_7:
        /*0008*/ 	.byte	0x04, 0x17
        /*000a*/ 	.short	(.L_9 - .L_8)
.L_8:
        /*000c*/ 	.word	0x00000000
        /*0010*/ 	.short	0x0002
        /*0012*/ 	.short	0x0010
        /*0014*/ 	.byte	0x00, 0xf5, 0x21, 0x00


	//----- nvinfo : EIATTR_KPARAM_INFO
	.align		4
.L_9:
        /*0018*/ 	.byte	0x04, 0x17
        /*001a*/ 	.short	(.L_11 - .L_10)
.L_10:
        /*001c*/ 	.word	0x00000000
        /*0020*/ 	.short	0x0001
        /*0022*/ 	.short	0x0008
        /*0024*/ 	.byte	0x00, 0xf5, 0x21, 0x00


	//----- nvinfo : EIATTR_KPARAM_INFO
	.align		4
.L_11:
        /*0028*/ 	.byte	0x04, 0x17
        /*002a*/ 	.short	(.L_13 - .L_12)
.L_12:
        /*002c*/ 	.word	0x00000000
        /*0030*/ 	.short	0x0000
        /*0032*/ 	.short	0x0000
        /*0034*/ 	.byte	0x00, 0xf5, 0x21, 0x00


	//----- nvinfo : EIATTR_SPARSE_MMA_MASK
	.align		4
.L_13:
        /*0038*/ 	.byte	0x03, 0x50
        /*003a*/ 	.short	0x0000


	//----- nvinfo : EIATTR_MAXREG_COUNT
	.align		4
        /*003c*/ 	.byte	0x03, 0x1b
        /*003e*/ 	.short	0x00ff


	//----- nvinfo : EIATTR_MERCURY_ISA_VERSION
	.align		4
        /*0040*/ 	.byte	0x03, 0x5f
        /*0042*/ 	.short	0x0101


	//----- nvinfo : EIATTR_VRC_CTA_INIT_COUNT
	.align		4
        /*0044*/ 	.byte	0x02, 0x4a
	.zero		1
	.zero		1


	//----- nvinfo : EIATTR_EXIT_INSTR_OFFSETS
	.align		4
        /*0048*/ 	.byte	0x04, 0x1c
        /*004a*/ 	.short	(.L_15 - .L_14)


	//   ....[0]....
.L_14:
        /*004c*/ 	.word	0x00000150


	//----- nvinfo : EIATTR_CBANK_PARAM_SIZE
	.align		4
.L_15:
        /*0050*/ 	.byte	0x03, 0x19
        /*0052*/ 	.short	0x0018


	//----- nvinfo : EIATTR_PARAM_CBANK
	.align		4
        /*0054*/ 	.byte	0x04, 0x0a
        /*0056*/ 	.short	(.L_17 - .L_16)
	.align		4
.L_16:
        /*0058*/ 	.word	index@(.nv.constant0._Z9matrixAddPiS_S_)
        /*005c*/ 	.short	0x0380
        /*005e*/ 	.short	0x0018


	//----- nvinfo : EIATTR_SW_WAR
	.align		4
.L_17:
        /*0060*/ 	.byte	0x04, 0x36
        /*0062*/ 	.short	(.L_19 - .L_18)
.L_18:
        /*0064*/ 	.word	0x00000008
.L_19:


//--------------------- .nv.callgraph             --------------------------
	.section	.nv.callgraph,"",@"SHT_CUDA_CALLGRAPH"
	.align	4
	.sectionentsize	8
	.align		4
        /*0000*/ 	.word	0x00000000
	.align		4
        /*0004*/ 	.word	0xffffffff
	.align		4
        /*0008*/ 	.word	0x00000000
	.align		4
        /*000c*/ 	.word	0xfffffffe
	.align		4
        /*0010*/ 	.word	0x00000000
	.align		4
        /*0014*/ 	.word	0xfffffffd
	.align		4
        /*0018*/ 	.word	0x00000000
	.align		4
        /*001c*/ 	.word	0xfffffffc


//--------------------- .text._Z9matrixAddPiS_S_  --------------------------
	.section	.text._Z9matrixAddPiS_S_,"ax",@progbits
	.align	128
        .global         _Z9matrixAddPiS_S_
        .type           _Z9matrixAddPiS_S_,@function
        .size           _Z9matrixAddPiS_S_,(.L_x_1 - _Z9matrixAddPiS_S_)
        .other          _Z9matrixAddPiS_S_,@"STO_CUDA_ENTRY STV_DEFAULT"
_Z9matrixAddPiS_S_:
.text._Z9matrixAddPiS_S_:
[----:B------:R-:W-:Y:S01]  /*0000*/  LDC R1, c[0x0][0x37c] ;  /* 0x0000df00ff017b82 */ /* 0x000fe20000000800 */
[----:B------:R-:W0:Y:S07]  /*0010*/  S2R R0, SR_TID.X ;  /* 0x0000000000007919 */ /* 0x000e2e0000002100 */
[----:B------:R-:W0:Y:S01]  /*0020*/  S2UR UR6, SR_CTAID.X ;  /* 0x00000000000679c3 */ /* 0x000e220000002500 */
[----:B------:R-:W1:Y:S01]  /*0030*/  LDCU.64 UR4, c[0x0][0x358] ;  /* 0x00006b00ff0477ac */ /* 0x000e620008000a00 */
[----:B------:R-:W2:Y:S06]  /*0040*/  S2R R6, SR_TID.Y ;  /* 0x0000000000067919 */ /* 0x000eac0000002200 */
[----:B------:R-:W0:Y:S08]  /*0050*/  LDC R7, c[0x0][0x360] ;  /* 0x0000d800ff077b82 */ /* 0x000e300000000800 */
[----:B------:R-:W2:Y:S08]  /*0060*/  S2UR UR7, SR_CTAID.Y ;  /* 0x00000000000779c3 */ /* 0x000eb00000002600 */
[----:B------:R-:W2:Y:S08]  /*0070*/  LDC R9, c[0x0][0x364] ;  /* 0x0000d900ff097b82 */ /* 0x000eb00000000800 */
[----:B------:R-:W3:Y:S01]  /*0080*/  LDC.64 R2, c[0x0][0x380] ;  /* 0x0000e000ff027b82 */ /* 0x000ee20000000a00 */
[----:B0-----:R-:W-:-:S07]  /*0090*/  IMAD R0, R7, UR6, R0 ;  /* 0x0000000607007c24 */ /* 0x001fce000f8e0200 */
[----:B------:R-:W0:Y:S01]  /*00a0*/  LDC.64 R4, c[0x0][0x388] ;  /* 0x0000e200ff047b82 */ /* 0x000e220000000a00 */
[----:B--2---:R-:W-:-:S04]  /*00b0*/  IMAD R7, R9, UR7, R6 ;  /* 0x0000000709077c24 */ /* 0x004fc8000f8e0206 */
[----:B------:R-:W-:-:S03]  /*00c0*/  IMAD R9, R0, 0xa, R7 ;  /* 0x0000000a00097824 */ /* 0x000fc600078e0207 */
[----:B------:R-:W2:Y:S01]  /*00d0*/  LDC.64 R6, c[0x0][0x390] ;  /* 0x0000e400ff067b82 */ /* 0x000ea20000000a00 */
[----:B---3--:R-:W-:-:S06]  /*00e0*/  IMAD.WIDE R2, R9, 0x4, R2 ;  /* 0x0000000409027825 */ /* 0x008fcc00078e0202 */
[----:B-1----:R-:W3:Y:S01]  /*00f0*/  LDG.E R2, desc[UR4][R2.64] ;  /* 0x0000000402027981 */ /* 0x002ee2000c1e1900 */
[----:B0-----:R-:W-:-:S06]  /*0100*/  IMAD.WIDE R4, R9, 0x4, R4 ;  /* 0x0000000409047825 */ /* 0x001fcc00078e0204 */
[----:B------:R-:W3:Y:S01]  /*0110*/  LDG.E R5, desc[UR4][R4.64] ;  /* 0x0000000404057981 */ /* 0x000ee2000c1e1900 */
[----:B--2---:R-:W-:Y:S01]  /*0120*/  IMAD.WIDE R6, R9, 0x4, R6 ;  /* 0x0000000409067825 */ /* 0x004fe200078e0206 */
[----:B---3--:R-:W-:-:S05]  /*0130*/  IADD3 R9, PT, PT, R2, R5, RZ ;  /* 0x0000000502097210 */ /* 0x008fca0007ffe0ff */
[----:B------:R-:W-:Y:S01]  /*0140*/  STG.E desc[UR4][R6.64], R9 ;  /* 0x0000000906007986 */ /* 0x000fe2000c101904 */
[----:B------:R-:W-:Y:S05]  /*0150*/  EXIT ;  /* 0x000000000000794d */ /* 0x000fea0003800000 */
.L_x_0:
[----:B------:R-:W-:-:S00]  /*0160*/  BRA `(.L_x_0) ;  /* 0xfffffffc00fc7947 */ /* 0x000fc0000383ffff */
[----:B------:R-:W-:-:S00]  /*0170*/  NOP ;  /* 0x0000000000007918 */ /* 0x000fc00000000000 */
        /* <DEDUP_REMOVED lines=8> */
.L_x_1:


//--------------------- .nv.shared.reserved.0     --------------------------
	.section	.nv.shared.reserved.0,"aw",@nobits
	.weak		__nv_reservedSMEM_offset_0_alias
	.size		__nv_reservedSMEM_offset_0_alias, 0, 64
	.other		__nv_reservedSMEM_offset_0_alias,@"STO_CUDA_RESERVED_SHARED STV_DEFAULT"
__nv_reservedSMEM_offset_0_alias:
	.zero		0
	.zero		64


//--------------------- .nv.constant0._Z9matrixAddPiS_S_ --------------------------
	.section	.nv.constant0._Z9matrixAddPiS_S_,"a",@progbits
	.sectionflags	@""
	.align	4
.nv.constant0._Z9matrixAddPiS_S_:
	.zero		920


//--------------------- SYMBOLS --------------------------

	.type		.nv.reservedSmem.offset0,@object
	.size		.nv.reservedSmem.offset0,0x4
